//
// Generated by NVIDIA NVVM Compiler
//
// Compiler Build ID: CL-36424714
// Cuda compilation tools, release 13.0, V13.0.88
// Based on NVVM 20.0.0
//

.version 9.0
.target sm_100
.address_size 64

	// .globl	_Z13print_lane_idv
.extern .func  (.param .b32 func_retval0) vprintf
(
	.param .b64 vprintf_param_0,
	.param .b64 vprintf_param_1
)
;
.global .align 1 .b8 $str[23] = {84, 104, 114, 101, 97, 100, 32, 37, 100, 32, 108, 97, 110, 101, 32, 73, 68, 58, 32, 37, 100, 10};

.visible .entry _Z13print_lane_idv()
{
	.local .align 8 .b8 	__local_depot0[8];
	.reg .b64 	%SP;
	.reg .b64 	%SPL;
	.reg .b32 	%r<5>;
	.reg .b64 	%rd<5>;

	mov.u64 	%SPL, __local_depot0;
	cvta.local.u64 	%SP, %SPL;
	add.u64 	%rd1, %SP, 0;
	add.u64 	%rd2, %SPL, 0;
	mov.u32 	%r1, %tid.x;
	and.b32  	%r2, %r1, 31;
	st.local.v2.u32 	[%rd2], {%r1, %r2};
	mov.u64 	%rd3, $str;
	cvta.global.u64 	%rd4, %rd3;
	{ // callseq 0, 0
	.param .b64 param0;
	st.param.b64 	[param0], %rd4;
	.param .b64 param1;
	st.param.b64 	[param1], %rd1;
	.param .b32 retval0;
	call.uni (retval0), 
	vprintf, 
	(
	param0, 
	param1
	);
	ld.param.b32 	%r3, [retval0];
	} // callseq 0
	ret;

}


// ===== COMPILED SASS (sm_100) =====

	.target	sm_100

	.elftype	@"ET_EXEC"


//--------------------- .note.nv.tkinfo           --------------------------
	.section	.note.nv.tkinfo,"",@"SHT_NOTE"
	.sectionflags	@"SHF_NOTE_NV_TKINFO"
	.tkinfo
        /*0018*/ 	.word	0x00000002
        /*0030*/ 	.string	""
        /*0030*/ 	.string	"ptxas"
        /*0030*/ 	.string	"Cuda compilation tools, release 13.0, V13.0.88"
        /*0030*/ 	.string	"Build cuda_13.0.r13.0/compiler.36424714_0"
        /*0030*/ 	.string	"-arch sm_100 -m 64 "



//--------------------- .note.nv.cuinfo           --------------------------
	.section	.note.nv.cuinfo,"",@"SHT_NOTE"
	.sectionflags	@"SHF_NOTE_NV_CUINFO"
        /*0018*/ 	.short	0x0002
        /*001a*/ 	.short	0x0064
        /*001c*/ 	.short	0x0082
	.zero		2


//--------------------- .nv.info                  --------------------------
	.section	.nv.info,"",@"SHT_CUDA_INFO"
	.align	4


	//----- nvinfo : EIATTR_REGCOUNT
	.align		4
        /*0000*/ 	.byte	0x04, 0x2f
        /*0002*/ 	.short	(.L_2 - .L_1)
	.align		4
.L_1:
        /*0004*/ 	.word	index@(_Z13print_lane_idv)
        /*0008*/ 	.word	0x00000018


	//----- nvinfo : EIATTR_FRAME_SIZE
	.align		4
.L_2:
        /*000c*/ 	.byte	0x04, 0x11
        /*000e*/ 	.short	(.L_4 - .L_3)
	.align		4
.L_3:
        /*0010*/ 	.word	index@(_Z13print_lane_idv)
        /*0014*/ 	.word	0x00000008


	//----- nvinfo : EIATTR_MIN_STACK_SIZE
	.align		4
.L_4:
        /*0018*/ 	.byte	0x04, 0x12
        /*001a*/ 	.short	(.L_6 - .L_5)
	.align		4
.L_5:
        /*001c*/ 	.word	index@(_Z13print_lane_idv)
        /*0020*/ 	.word	0x00000008
.L_6:


//--------------------- .nv.compat                --------------------------
	.section	.nv.compat,"",@"SHT_CUDA_COMPAT_INFO"
	.align	4
        /*0000*/ 	.byte	0x02, 0x09, 0x00, 0x00, 0x02, 0x02, 0x01, 0x00, 0x02, 0x05, 0x05, 0x00, 0x03, 0x07, 0x01, 0x01
        /*0010*/ 	.byte	0x02, 0x03, 0x00, 0x00, 0x02, 0x06, 0x01, 0x00, 0x04, 0x0b, 0x08, 0x00, 0x09, 0x00, 0x00, 0x00
        /*0020*/ 	.byte	0x00, 0x00, 0x00, 0x00


//--------------------- .nv.info._Z13print_lane_idv --------------------------
	.section	.nv.info._Z13print_lane_idv,"",@"SHT_CUDA_INFO"
	.sectionflags	@""
	.align	4


	//----- nvinfo : EIATTR_CUDA_API_VERSION
	.align		4
        /*0000*/ 	.byte	0x04, 0x37
        /*0002*/ 	.short	(.L_8 - .L_7)
.L_7:
        /*0004*/ 	.word	0x00000082


	//----- nvinfo : EIATTR_SPARSE_MMA_MASK
	.align		4
.L_8:
        /*0008*/ 	.byte	0x03, 0x50
        /*000a*/ 	.short	0x0000


	//----- nvinfo : EIATTR_MAXREG_COUNT
	.align		4
        /*000c*/ 	.byte	0x03, 0x1b
        /*000e*/ 	.short	0x00ff


	//----- nvinfo : EIATTR_EXTERNS
	.align		4
        /*0010*/ 	.byte	0x04, 0x0f
        /*0012*/ 	.short	(.L_10 - .L_9)


	//   ....[0]....
	.align		4
.L_9:
        /*0014*/ 	.word	index@(vprintf)


	//----- nvinfo : EIATTR_MERCURY_ISA_VERSION
	.align		4
.L_10:
        /*0018*/ 	.byte	0x03, 0x5f
        /*001a*/ 	.short	0x0101


	//----- nvinfo : EIATTR_VRC_CTA_INIT_COUNT
	.align		4
        /*001c*/ 	.byte	0x02, 0x4a
	.zero		1
	.zero		1


	//----- nvinfo : EIATTR_SYSCALL_OFFSETS
	.align		4
        /*0020*/ 	.byte	0x04, 0x46
        /*0022*/ 	.short	(.L_12 - .L_11)


	//   ....[0]....
.L_11:
        /*0024*/ 	.word	0x000000f0


	//----- nvinfo : EIATTR_EXIT_INSTR_OFFSETS
	.align		4
.L_12:
        /*0028*/ 	.byte	0x04, 0x1c
        /*002a*/ 	.short	(.L_14 - .L_13)


	//   ....[0]....
.L_13:
        /*002c*/ 	.word	0x00000100


	//----- nvinfo : EIATTR_SW_WAR
	.align		4
.L_14:
        /*0030*/ 	.byte	0x04, 0x36
        /*0032*/ 	.short	(.L_16 - .L_15)
.L_15:
        /*0034*/ 	.word	0x00000008
.L_16:


//--------------------- .nv.callgraph             --------------------------
	.section	.nv.callgraph,"",@"SHT_CUDA_CALLGRAPH"
	.align	4
	.sectionentsize	8
	.align		4
        /*0000*/ 	.word	0x00000000
	.align		4
        /*0004*/ 	.word	0xffffffff
	.align		4
        /*0008*/ 	.word	index@(_Z13print_lane_idv)
	.align		4
        /*000c*/ 	.word	index@(vprintf)
	.align		4
        /*0010*/ 	.word	0x00000000
	.align		4
        /*0014*/ 	.word	0xfffffffe
	.align		4
        /*0018*/ 	.word	0x00000000
	.align		4
        /*001c*/ 	.word	0xfffffffd
	.align		4
        /*0020*/ 	.word	0x00000000
	.align		4
        /*0024*/ 	.word	0xfffffffc


//--------------------- .nv.constant4             --------------------------
	.section	.nv.constant4,"a",@progbits
	.align	8
	.align		8
.nv.constant4:
        /*0000*/ 	.dword	vprintf
	.align		8
        /*0008*/ 	.dword	$str


//--------------------- .text._Z13print_lane_idv  --------------------------
	.section	.text._Z13print_lane_idv,"ax",@progbits
	.align	128
        .global         _Z13print_lane_idv
        .type           _Z13print_lane_idv,@function
        .size           _Z13print_lane_idv,(.L_x_2 - _Z13print_lane_idv)
        .other          _Z13print_lane_idv,@"STO_CUDA_ENTRY STV_DEFAULT"
_Z13print_lane_idv:
.text._Z13print_lane_idv:
[----:B------:R-:W0:Y:S01]  /*0000*/  LDC R1, c[0x0][0x37c] ;  /* 0x0000df00ff017b82 */ /* 0x000e220000000800 */
[----:B------:R-:W1:Y:S01]  /*0010*/  S2R R8, SR_TID.X ;  /* 0x0000000000087919 */ /* 0x000e620000002100 */
[----:B0-----:R-:W-:Y:S01]  /*0020*/  VIADD R1, R1, 0xfffffff8 ;  /* 0xfffffff801017836 */ /* 0x001fe20000000000 */
[----:B------:R-:W-:Y:S01]  /*0030*/  MOV R0, 0x0 ;  /* 0x0000000000007802 */ /* 0x000fe20000000f00 */
[----:B------:R-:W0:Y:S04]  /*0040*/  LDCU UR4, c[0x0][0x2f8] ;  /* 0x00005f00ff0477ac */ /* 0x000e280008000800 */
[----:B------:R2:W3:Y:S01]  /*0050*/  LDC.64 R2, c[0x4][R0] ;  /* 0x0100000000027b82 */ /* 0x0004e20000000a00 */
[----:B------:R-:W4:Y:S01]  /*0060*/  LDCU.64 UR6, c[0x4][0x8] ;  /* 0x01000100ff0677ac */ /* 0x000f220008000a00 */
[----:B------:R-:W5:Y:S01]  /*0070*/  LDCU UR5, c[0x0][0x2fc] ;  /* 0x00005f80ff0577ac */ /* 0x000f620008000800 */
[----:B0-----:R-:W-:Y:S01]  /*0080*/  IADD3 R6, P0, PT, R1, UR4, RZ ;  /* 0x0000000401067c10 */ /* 0x001fe2000ff1e0ff */
[----:B----4-:R-:W-:-:S02]  /*0090*/  IMAD.U32 R4, RZ, RZ, UR6 ;  /* 0x00000006ff047e24 */ /* 0x010fc4000f8e00ff */
[----:B------:R-:W-:Y:S02]  /*00a0*/  IMAD.U32 R5, RZ, RZ, UR7 ;  /* 0x00000007ff057e24 */ /* 0x000fe4000f8e00ff */
[----:B-----5:R-:W-:Y:S01]  /*00b0*/  IMAD.X R7, RZ, RZ, UR5, P0 ;  /* 0x00000005ff077e24 */ /* 0x020fe200080e06ff */
[----:B-1----:R-:W-:-:S05]  /*00c0*/  LOP3.LUT R9, R8, 0x1f, RZ, 0xc0, !PT ;  /* 0x0000001f08097812 */ /* 0x002fca00078ec0ff */
[----:B------:R2:W-:Y:S02]  /*00d0*/  STL.64 [R1], R8 ;  /* 0x0000000801007387 */ /* 0x0005e40000100a00 */
[----:B------:R-:W-:-:S07]  /*00e0*/  LEPC R20, `(.L_x_0) ;  /* 0x000000001014794e */ /* 0x000fce0000000000 */
[----:B--23--:R-:W-:Y:S05]  /*00f0*/  CALL.ABS.NOINC R2 ;  /* 0x0000000002007343 */ /* 0x00cfea0003c00000 */
.L_x_0:
[----:B------:R-:W-:Y:S05]  /*0100*/  EXIT ;  /* 0x000000000000794d */ /* 0x000fea0003800000 */
.L_x_1:
[----:B------:R-:W-:-:S00]  /*0110*/  BRA `(.L_x_1) ;  /* 0xfffffffc00fc7947 */ /* 0x000fc0000383ffff */
[----:B------:R-:W-:-:S00]  /*0120*/  NOP ;  /* 0x0000000000007918 */ /* 0x000fc00000000000 */
        /* <DEDUP_REMOVED lines=13> */
.L_x_2:


//--------------------- .nv.global.init           --------------------------
	.section	.nv.global.init,"aw",@progbits
.nv.global.init:
	.type		$str,@object
	.size		$str,(.L_0 - $str)
$str:
        /*0000*/ 	.byte	0x54, 0x68, 0x72, 0x65, 0x61, 0x64, 0x20, 0x25, 0x64, 0x20, 0x6c, 0x61, 0x6e, 0x65, 0x20, 0x49
        /*0010*/ 	.byte	0x44, 0x3a, 0x20, 0x25, 0x64, 0x0a, 0x00
.L_0:


//--------------------- .nv.shared.reserved.0     --------------------------
	.section	.nv.shared.reserved.0,"aw",@nobits
	.weak		__nv_reservedSMEM_offset_0_alias
	.size		__nv_reservedSMEM_offset_0_alias, 0, 64
	.other		__nv_reservedSMEM_offset_0_alias,@"STO_CUDA_RESERVED_SHARED STV_DEFAULT"
__nv_reservedSMEM_offset_0_alias:
	.zero		0
	.zero		64


//--------------------- .nv.constant0._Z13print_lane_idv --------------------------
	.section	.nv.constant0._Z13print_lane_idv,"a",@progbits
	.sectionflags	@""
	.align	4
.nv.constant0._Z13print_lane_idv:
	.zero		896


//--------------------- SYMBOLS --------------------------

	.type		.nv.reservedSmem.offset0,@object
	.size		.nv.reservedSmem.offset0,0x4
	.type		vprintf,@function
